//
// Generated by NVIDIA NVVM Compiler
//
// Compiler Build ID: CL-36424714
// Cuda compilation tools, release 13.0, V13.0.88
// Based on NVVM 20.0.0
//

.version 9.0
.target sm_100
.address_size 64

	// .globl	_Z9vecmabitePiS_im

.visible .entry _Z9vecmabitePiS_im(
	.param .u64 .ptr .align 1 _Z9vecmabitePiS_im_param_0,
	.param .u64 .ptr .align 1 _Z9vecmabitePiS_im_param_1,
	.param .u32 _Z9vecmabitePiS_im_param_2,
	.param .u64 _Z9vecmabitePiS_im_param_3
)
{
	.reg .b32 	%r<7>;
	.reg .b64 	%rd<9>;

	ld.param.u64 	%rd1, [_Z9vecmabitePiS_im_param_0];
	ld.param.u64 	%rd2, [_Z9vecmabitePiS_im_param_1];
	ld.param.u32 	%r1, [_Z9vecmabitePiS_im_param_2];
	cvta.to.global.u64 	%rd3, %rd1;
	cvta.to.global.u64 	%rd4, %rd2;
	mov.u32 	%r2, %tid.x;
	mov.u32 	%r3, %ctaid.x;
	mad.lo.s32 	%r4, %r1, %r3, %r2;
	shl.b32 	%r5, %r4, 1;
	mul.wide.u32 	%rd5, %r5, 4;
	add.s64 	%rd6, %rd4, %rd5;
	ld.global.u32 	%r6, [%rd6];
	mul.wide.u32 	%rd7, %r4, 4;
	add.s64 	%rd8, %rd3, %rd7;
	st.global.u32 	[%rd8], %r6;
	ret;

}


// ===== COMPILED SASS (sm_100) =====

	.target	sm_100

	.elftype	@"ET_EXEC"


//--------------------- .note.nv.tkinfo           --------------------------
	.section	.note.nv.tkinfo,"",@"SHT_NOTE"
	.sectionflags	@"SHF_NOTE_NV_TKINFO"
	.tkinfo
        /*0018*/ 	.word	0x00000002
        /*0030*/ 	.string	""
        /*0030*/ 	.string	"ptxas"
        /*0030*/ 	.string	"Cuda compilation tools, release 13.0, V13.0.88"
        /*0030*/ 	.string	"Build cuda_13.0.r13.0/compiler.36424714_0"
        /*0030*/ 	.string	"-arch sm_100 -m 64 "



//--------------------- .note.nv.cuinfo           --------------------------
	.section	.note.nv.cuinfo,"",@"SHT_NOTE"
	.sectionflags	@"SHF_NOTE_NV_CUINFO"
        /*0018*/ 	.short	0x0002
        /*001a*/ 	.short	0x0064
        /*001c*/ 	.short	0x0082
	.zero		2


//--------------------- .nv.info                  --------------------------
	.section	.nv.info,"",@"SHT_CUDA_INFO"
	.align	4


	//----- nvinfo : EIATTR_REGCOUNT
	.align		4
        /*0000*/ 	.byte	0x04, 0x2f
        /*0002*/ 	.short	(.L_1 - .L_0)
	.align		4
.L_0:
        /*0004*/ 	.word	index@(_Z9vecmabitePiS_im)
        /*0008*/ 	.word	0x0000000a


	//----- nvinfo : EIATTR_FRAME_SIZE
	.align		4
.L_1:
        /*000c*/ 	.byte	0x04, 0x11
        /*000e*/ 	.short	(.L_3 - .L_2)
	.align		4
.L_2:
        /*0010*/ 	.word	index@(_Z9vecmabitePiS_im)
        /*0014*/ 	.word	0x00000000


	//----- nvinfo : EIATTR_MIN_STACK_SIZE
	.align		4
.L_3:
        /*0018*/ 	.byte	0x04, 0x12
        /*001a*/ 	.short	(.L_5 - .L_4)
	.align		4
.L_4:
        /*001c*/ 	.word	index@(_Z9vecmabitePiS_im)
        /*0020*/ 	.word	0x00000000
.L_5:


//--------------------- .nv.compat                --------------------------
	.section	.nv.compat,"",@"SHT_CUDA_COMPAT_INFO"
	.align	4
        /*0000*/ 	.byte	0x02, 0x09, 0x00, 0x00, 0x02, 0x02, 0x01, 0x00, 0x02, 0x05, 0x05, 0x00, 0x03, 0x07, 0x01, 0x01
        /*0010*/ 	.byte	0x02, 0x03, 0x00, 0x00, 0x02, 0x06, 0x01, 0x00, 0x04, 0x0b, 0x08, 0x00, 0x09, 0x00, 0x00, 0x00
        /*0020*/ 	.byte	0x00, 0x00, 0x00, 0x00


//--------------------- .nv.info._Z9vecmabitePiS_im --------------------------
	.section	.nv.info._Z9vecmabitePiS_im,"",@"SHT_CUDA_INFO"
	.sectionflags	@""
	.align	4


	//----- nvinfo : EIATTR_CUDA_API_VERSION
	.align		4
        /*0000*/ 	.byte	0x04, 0x37
        /*0002*/ 	.short	(.L_7 - .L_6)
.L_6:
        /*0004*/ 	.word	0x00000082


	//----- nvinfo : EIATTR_KPARAM_INFO
	.align		4
.L_7:
        /*0008*/ 	.byte	0x04, 0x17
        /*000a*/ 	.short	(.L_9 - .L_8)
.L_8:
        /*000c*/ 	.word	0x00000000
        /*0010*/ 	.short	0x0003
        /*0012*/ 	.short	0x0018
        /*0014*/ 	.byte	0x00, 0xf0, 0x21, 0x00


	//----- nvinfo : EIATTR_KPARAM_INFO
	.align		4
.L_9:
        /*0018*/ 	.byte	0x04, 0x17
        /*001a*/ 	.short	(.L_11 - .L_10)
.L_10:
        /*001c*/ 	.word	0x00000000
        /*0020*/ 	.short	0x0002
        /*0022*/ 	.short	0x0010
        /*0024*/ 	.byte	0x00, 0xf0, 0x11, 0x00


	//----- nvinfo : EIATTR_KPARAM_INFO
	.align		4
.L_11:
        /*0028*/ 	.byte	0x04, 0x17
        /*002a*/ 	.short	(.L_13 - .L_12)
.L_12:
        /*002c*/ 	.word	0x00000000
        /*0030*/ 	.short	0x0001
        /*0032*/ 	.short	0x0008
        /*0034*/ 	.byte	0x00, 0xf5, 0x21, 0x00


	//----- nvinfo : EIATTR_KPARAM_INFO
	.align		4
.L_13:
        /*0038*/ 	.byte	0x04, 0x17
        /*003a*/ 	.short	(.L_15 - .L_14)
.L_14:
        /*003c*/ 	.word	0x00000000
        /*0040*/ 	.short	0x0000
        /*0042*/ 	.short	0x0000
        /*0044*/ 	.byte	0x00, 0xf5, 0x21, 0x00


	//----- nvinfo : EIATTR_SPARSE_MMA_MASK
	.align		4
.L_15:
        /*0048*/ 	.byte	0x03, 0x50
        /*004a*/ 	.short	0x0000


	//----- nvinfo : EIATTR_MAXREG_COUNT
	.align		4
        /*004c*/ 	.byte	0x03, 0x1b
        /*004e*/ 	.short	0x00ff


	//----- nvinfo : EIATTR_MERCURY_ISA_VERSION
	.align		4
        /*0050*/ 	.byte	0x03, 0x5f
        /*0052*/ 	.short	0x0101


	//----- nvinfo : EIATTR_VRC_CTA_INIT_COUNT
	.align		4
        /*0054*/ 	.byte	0x02, 0x4a
	.zero		1
	.zero		1


	//----- nvinfo : EIATTR_EXIT_INSTR_OFFSETS
	.align		4
        /*0058*/ 	.byte	0x04, 0x1c
        /*005a*/ 	.short	(.L_17 - .L_16)


	//   ....[0]....
.L_16:
        /*005c*/ 	.word	0x000000d0


	//----- nvinfo : EIATTR_CBANK_PARAM_SIZE
	.align		4
.L_17:
        /*0060*/ 	.byte	0x03, 0x19
        /*0062*/ 	.short	0x0020


	//----- nvinfo : EIATTR_PARAM_CBANK
	.align		4
        /*0064*/ 	.byte	0x04, 0x0a
        /*0066*/ 	.short	(.L_19 - .L_18)
	.align		4
.L_18:
        /*0068*/ 	.word	index@(.nv.constant0._Z9vecmabitePiS_im)
        /*006c*/ 	.short	0x0380
        /*006e*/ 	.short	0x0020


	//----- nvinfo : EIATTR_SW_WAR
	.align		4
.L_19:
        /*0070*/ 	.byte	0x04, 0x36
        /*0072*/ 	.short	(.L_21 - .L_20)
.L_20:
        /*0074*/ 	.word	0x00000008
.L_21:


//--------------------- .nv.callgraph             --------------------------
	.section	.nv.callgraph,"",@"SHT_CUDA_CALLGRAPH"
	.align	4
	.sectionentsize	8
	.align		4
        /*0000*/ 	.word	0x00000000
	.align		4
        /*0004*/ 	.word	0xffffffff
	.align		4
        /*0008*/ 	.word	0x00000000
	.align		4
        /*000c*/ 	.word	0xfffffffe
	.align		4
        /*0010*/ 	.word	0x00000000
	.align		4
        /*0014*/ 	.word	0xfffffffd
	.align		4
        /*0018*/ 	.word	0x00000000
	.align		4
        /*001c*/ 	.word	0xfffffffc


//--------------------- .text._Z9vecmabitePiS_im  --------------------------
	.section	.text._Z9vecmabitePiS_im,"ax",@progbits
	.align	128
        .global         _Z9vecmabitePiS_im
        .type           _Z9vecmabitePiS_im,@function
        .size           _Z9vecmabitePiS_im,(.L_x_1 - _Z9vecmabitePiS_im)
        .other          _Z9vecmabitePiS_im,@"STO_CUDA_ENTRY STV_DEFAULT"
_Z9vecmabitePiS_im:
.text._Z9vecmabitePiS_im:
[----:B------:R-:W-:Y:S01]  /*0000*/  LDC R1, c[0x0][0x37c] ;  /* 0x0000df00ff017b82 */ /* 0x000fe20000000800 */
[----:B------:R-:W0:Y:S07]  /*0010*/  S2R R7, SR_TID.X ;  /* 0x0000000000077919 */ /* 0x000e2e0000002100 */
[----:B------:R-:W0:Y:S01]  /*0020*/  S2UR UR6, SR_CTAID.X ;  /* 0x00000000000679c3 */ /* 0x000e220000002500 */
[----:B------:R-:W1:Y:S07]  /*0030*/  LDCU.64 UR4, c[0x0][0x358] ;  /* 0x00006b00ff0477ac */ /* 0x000e6e0008000a00 */
[----:B------:R-:W0:Y:S08]  /*0040*/  LDC R0, c[0x0][0x390] ;  /* 0x0000e400ff007b82 */ /* 0x000e300000000800 */
[----:B------:R-:W2:Y:S01]  /*0050*/  LDC.64 R2, c[0x0][0x388] ;  /* 0x0000e200ff027b82 */ /* 0x000ea20000000a00 */
[----:B0-----:R-:W-:-:S05]  /*0060*/  IMAD R7, R0, UR6, R7 ;  /* 0x0000000600077c24 */ /* 0x001fca000f8e0207 */
[----:B------:R-:W-:-:S05]  /*0070*/  SHF.L.U32 R5, R7, 0x1, RZ ;  /* 0x0000000107057819 */ /* 0x000fca00000006ff */
[----:B--2---:R-:W-:Y:S02]  /*0080*/  IMAD.WIDE.U32 R2, R5, 0x4, R2 ;  /* 0x0000000405027825 */ /* 0x004fe400078e0002 */
[----:B------:R-:W0:Y:S04]  /*0090*/  LDC.64 R4, c[0x0][0x380] ;  /* 0x0000e000ff047b82 */ /* 0x000e280000000a00 */
[----:B-1----:R-:W2:Y:S01]  /*00a0*/  LDG.E R3, desc[UR4][R2.64] ;  /* 0x0000000402037981 */ /* 0x002ea2000c1e1900 */
[----:B0-----:R-:W-:-:S05]  /*00b0*/  IMAD.WIDE.U32 R4, R7, 0x4, R4 ;  /* 0x0000000407047825 */ /* 0x001fca00078e0004 */
[----:B--2---:R-:W-:Y:S01]  /*00c0*/  STG.E desc[UR4][R4.64], R3 ;  /* 0x0000000304007986 */ /* 0x004fe2000c101904 */
[----:B------:R-:W-:Y:S05]  /*00d0*/  EXIT ;  /* 0x000000000000794d */ /* 0x000fea0003800000 */
.L_x_0:
[----:B------:R-:W-:-:S00]  /*00e0*/  BRA `(.L_x_0) ;  /* 0xfffffffc00fc7947 */ /* 0x000fc0000383ffff */
[----:B------:R-:W-:-:S00]  /*00f0*/  NOP ;  /* 0x0000000000007918 */ /* 0x000fc00000000000 */
        /* <DEDUP_REMOVED lines=8> */
.L_x_1:


//--------------------- .nv.shared.reserved.0     --------------------------
	.section	.nv.shared.reserved.0,"aw",@nobits
	.weak		__nv_reservedSMEM_offset_0_alias
	.size		__nv_reservedSMEM_offset_0_alias, 0, 64
	.other		__nv_reservedSMEM_offset_0_alias,@"STO_CUDA_RESERVED_SHARED STV_DEFAULT"
__nv_reservedSMEM_offset_0_alias:
	.zero		0
	.zero		64


//--------------------- .nv.constant0._Z9vecmabitePiS_im --------------------------
	.section	.nv.constant0._Z9vecmabitePiS_im,"a",@progbits
	.sectionflags	@""
	.align	4
.nv.constant0._Z9vecmabitePiS_im:
	.zero		928


//--------------------- SYMBOLS --------------------------

	.type		.nv.reservedSmem.offset0,@object
	.size		.nv.reservedSmem.offset0,0x4
